//
// Generated by NVIDIA NVVM Compiler
//
// Compiler Build ID: CL-36424714
// Cuda compilation tools, release 13.0, V13.0.88
// Based on NVVM 20.0.0
//

.version 9.0
.target sm_100
.address_size 64

	// .globl	_ZN3cub18CUB_300001_SM_10006detail11EmptyKernelIvEEvv
.global .align 1 .b8 _ZN41_INTERNAL_58827052_4_k_cu_7f68777f_1788874cuda3std3__45__cpo5beginE[1];
.global .align 1 .b8 _ZN41_INTERNAL_58827052_4_k_cu_7f68777f_1788874cuda3std3__45__cpo3endE[1];
.global .align 1 .b8 _ZN41_INTERNAL_58827052_4_k_cu_7f68777f_1788874cuda3std3__45__cpo6cbeginE[1];
.global .align 1 .b8 _ZN41_INTERNAL_58827052_4_k_cu_7f68777f_1788874cuda3std3__45__cpo4cendE[1];
.global .align 1 .b8 _ZN41_INTERNAL_58827052_4_k_cu_7f68777f_1788874cuda3std3__45__cpo6rbeginE[1];
.global .align 1 .b8 _ZN41_INTERNAL_58827052_4_k_cu_7f68777f_1788874cuda3std3__45__cpo4rendE[1];
.global .align 1 .b8 _ZN41_INTERNAL_58827052_4_k_cu_7f68777f_1788874cuda3std3__45__cpo7crbeginE[1];
.global .align 1 .b8 _ZN41_INTERNAL_58827052_4_k_cu_7f68777f_1788874cuda3std3__45__cpo5crendE[1];
.global .align 1 .b8 _ZN41_INTERNAL_58827052_4_k_cu_7f68777f_1788874cuda3std3__443_GLOBAL__N__58827052_4_k_cu_7f68777f_1788876ignoreE[1];
.global .align 1 .b8 _ZN41_INTERNAL_58827052_4_k_cu_7f68777f_1788874cuda3std3__419piecewise_constructE[1];
.global .align 1 .b8 _ZN41_INTERNAL_58827052_4_k_cu_7f68777f_1788874cuda3std3__48in_placeE[1];
.global .align 1 .b8 _ZN41_INTERNAL_58827052_4_k_cu_7f68777f_1788874cuda3std3__420unreachable_sentinelE[1];
.global .align 1 .b8 _ZN41_INTERNAL_58827052_4_k_cu_7f68777f_1788874cuda3std3__47nulloptE[1];
.global .align 1 .b8 _ZN41_INTERNAL_58827052_4_k_cu_7f68777f_1788874cuda3std3__48unexpectE[1];
.global .align 1 .b8 _ZN41_INTERNAL_58827052_4_k_cu_7f68777f_1788874cuda3std6ranges3__45__cpo4swapE[1];
.global .align 1 .b8 _ZN41_INTERNAL_58827052_4_k_cu_7f68777f_1788874cuda3std6ranges3__45__cpo9iter_moveE[1];
.global .align 1 .b8 _ZN41_INTERNAL_58827052_4_k_cu_7f68777f_1788874cuda3std6ranges3__45__cpo5beginE[1];
.global .align 1 .b8 _ZN41_INTERNAL_58827052_4_k_cu_7f68777f_1788874cuda3std6ranges3__45__cpo3endE[1];
.global .align 1 .b8 _ZN41_INTERNAL_58827052_4_k_cu_7f68777f_1788874cuda3std6ranges3__45__cpo6cbeginE[1];
.global .align 1 .b8 _ZN41_INTERNAL_58827052_4_k_cu_7f68777f_1788874cuda3std6ranges3__45__cpo4cendE[1];
.global .align 1 .b8 _ZN41_INTERNAL_58827052_4_k_cu_7f68777f_1788874cuda3std6ranges3__45__cpo7advanceE[1];
.global .align 1 .b8 _ZN41_INTERNAL_58827052_4_k_cu_7f68777f_1788874cuda3std6ranges3__45__cpo9iter_swapE[1];
.global .align 1 .b8 _ZN41_INTERNAL_58827052_4_k_cu_7f68777f_1788874cuda3std6ranges3__45__cpo4nextE[1];
.global .align 1 .b8 _ZN41_INTERNAL_58827052_4_k_cu_7f68777f_1788874cuda3std6ranges3__45__cpo4prevE[1];
.global .align 1 .b8 _ZN41_INTERNAL_58827052_4_k_cu_7f68777f_1788874cuda3std6ranges3__45__cpo4dataE[1];
.global .align 1 .b8 _ZN41_INTERNAL_58827052_4_k_cu_7f68777f_1788874cuda3std6ranges3__45__cpo5cdataE[1];
.global .align 1 .b8 _ZN41_INTERNAL_58827052_4_k_cu_7f68777f_1788874cuda3std6ranges3__45__cpo4sizeE[1];
.global .align 1 .b8 _ZN41_INTERNAL_58827052_4_k_cu_7f68777f_1788874cuda3std6ranges3__45__cpo5ssizeE[1];
.global .align 1 .b8 _ZN41_INTERNAL_58827052_4_k_cu_7f68777f_1788874cuda3std6ranges3__45__cpo8distanceE[1];
.global .align 1 .b8 _ZN41_INTERNAL_58827052_4_k_cu_7f68777f_1788876thrust24THRUST_300001_SM_1000_NS8cuda_cub3parE[1];
.global .align 1 .b8 _ZN41_INTERNAL_58827052_4_k_cu_7f68777f_1788876thrust24THRUST_300001_SM_1000_NS8cuda_cub10par_nosyncE[1];
.global .align 1 .b8 _ZN41_INTERNAL_58827052_4_k_cu_7f68777f_1788876thrust24THRUST_300001_SM_1000_NS6system6detail10sequential3seqE[1];
.global .align 1 .b8 _ZN41_INTERNAL_58827052_4_k_cu_7f68777f_1788876thrust24THRUST_300001_SM_1000_NS6system3cpp3parE[1];
.global .align 1 .b8 _ZN41_INTERNAL_58827052_4_k_cu_7f68777f_1788876thrust24THRUST_300001_SM_1000_NS12placeholders2_1E[1];
.global .align 1 .b8 _ZN41_INTERNAL_58827052_4_k_cu_7f68777f_1788876thrust24THRUST_300001_SM_1000_NS12placeholders2_2E[1];
.global .align 1 .b8 _ZN41_INTERNAL_58827052_4_k_cu_7f68777f_1788876thrust24THRUST_300001_SM_1000_NS12placeholders2_3E[1];
.global .align 1 .b8 _ZN41_INTERNAL_58827052_4_k_cu_7f68777f_1788876thrust24THRUST_300001_SM_1000_NS12placeholders2_4E[1];
.global .align 1 .b8 _ZN41_INTERNAL_58827052_4_k_cu_7f68777f_1788876thrust24THRUST_300001_SM_1000_NS12placeholders2_5E[1];
.global .align 1 .b8 _ZN41_INTERNAL_58827052_4_k_cu_7f68777f_1788876thrust24THRUST_300001_SM_1000_NS12placeholders2_6E[1];
.global .align 1 .b8 _ZN41_INTERNAL_58827052_4_k_cu_7f68777f_1788876thrust24THRUST_300001_SM_1000_NS12placeholders2_7E[1];
.global .align 1 .b8 _ZN41_INTERNAL_58827052_4_k_cu_7f68777f_1788876thrust24THRUST_300001_SM_1000_NS12placeholders2_8E[1];
.global .align 1 .b8 _ZN41_INTERNAL_58827052_4_k_cu_7f68777f_1788876thrust24THRUST_300001_SM_1000_NS12placeholders2_9E[1];
.global .align 1 .b8 _ZN41_INTERNAL_58827052_4_k_cu_7f68777f_1788876thrust24THRUST_300001_SM_1000_NS12placeholders3_10E[1];
.global .align 1 .b8 _ZN41_INTERNAL_58827052_4_k_cu_7f68777f_1788876thrust24THRUST_300001_SM_1000_NS3seqE[1];
.global .align 1 .b8 _ZN41_INTERNAL_58827052_4_k_cu_7f68777f_1788876thrust24THRUST_300001_SM_1000_NS6deviceE[1];

.visible .entry _ZN3cub18CUB_300001_SM_10006detail11EmptyKernelIvEEvv()
{


	ret;

}


// ===== COMPILED SASS (sm_100) =====

	.target	sm_100

	.elftype	@"ET_EXEC"


//--------------------- .note.nv.tkinfo           --------------------------
	.section	.note.nv.tkinfo,"",@"SHT_NOTE"
	.sectionflags	@"SHF_NOTE_NV_TKINFO"
	.tkinfo
        /*0018*/ 	.word	0x00000002
        /*0030*/ 	.string	""
        /*0030*/ 	.string	"ptxas"
        /*0030*/ 	.string	"Cuda compilation tools, release 13.0, V13.0.88"
        /*0030*/ 	.string	"Build cuda_13.0.r13.0/compiler.36424714_0"
        /*0030*/ 	.string	"-arch sm_100 -m 64 "



//--------------------- .note.nv.cuinfo           --------------------------
	.section	.note.nv.cuinfo,"",@"SHT_NOTE"
	.sectionflags	@"SHF_NOTE_NV_CUINFO"
        /*0018*/ 	.short	0x0002
        /*001a*/ 	.short	0x0064
        /*001c*/ 	.short	0x0082
	.zero		2


//--------------------- .nv.info                  --------------------------
	.section	.nv.info,"",@"SHT_CUDA_INFO"
	.align	4


	//----- nvinfo : EIATTR_REGCOUNT
	.align		4
        /*0000*/ 	.byte	0x04, 0x2f
        /*0002*/ 	.short	(.L_46 - .L_45)
	.align		4
.L_45:
        /*0004*/ 	.word	index@(_ZN3cub18CUB_300001_SM_10006detail11EmptyKernelIvEEvv)
        /*0008*/ 	.word	0x00000004


	//----- nvinfo : EIATTR_FRAME_SIZE
	.align		4
.L_46:
        /*000c*/ 	.byte	0x04, 0x11
        /*000e*/ 	.short	(.L_48 - .L_47)
	.align		4
.L_47:
        /*0010*/ 	.word	index@(_ZN3cub18CUB_300001_SM_10006detail11EmptyKernelIvEEvv)
        /*0014*/ 	.word	0x00000000


	//----- nvinfo : EIATTR_MIN_STACK_SIZE
	.align		4
.L_48:
        /*0018*/ 	.byte	0x04, 0x12
        /*001a*/ 	.short	(.L_50 - .L_49)
	.align		4
.L_49:
        /*001c*/ 	.word	index@(_ZN3cub18CUB_300001_SM_10006detail11EmptyKernelIvEEvv)
        /*0020*/ 	.word	0x00000000
.L_50:


//--------------------- .nv.compat                --------------------------
	.section	.nv.compat,"",@"SHT_CUDA_COMPAT_INFO"
	.align	4
        /*0000*/ 	.byte	0x02, 0x09, 0x00, 0x00, 0x02, 0x02, 0x01, 0x00, 0x02, 0x05, 0x05, 0x00, 0x03, 0x07, 0x01, 0x01
        /*0010*/ 	.byte	0x02, 0x03, 0x00, 0x00, 0x02, 0x06, 0x01, 0x00, 0x04, 0x0b, 0x08, 0x00, 0x09, 0x00, 0x00, 0x00
        /*0020*/ 	.byte	0x00, 0x00, 0x00, 0x00


//--------------------- .nv.info._ZN3cub18CUB_300001_SM_10006detail11EmptyKernelIvEEvv --------------------------
	.section	.nv.info._ZN3cub18CUB_300001_SM_10006detail11EmptyKernelIvEEvv,"",@"SHT_CUDA_INFO"
	.sectionflags	@""
	.align	4


	//----- nvinfo : EIATTR_CUDA_API_VERSION
	.align		4
        /*0000*/ 	.byte	0x04, 0x37
        /*0002*/ 	.short	(.L_52 - .L_51)
.L_51:
        /*0004*/ 	.word	0x00000082


	//----- nvinfo : EIATTR_SPARSE_MMA_MASK
	.align		4
.L_52:
        /*0008*/ 	.byte	0x03, 0x50
        /*000a*/ 	.short	0x0000


	//----- nvinfo : EIATTR_MAXREG_COUNT
	.align		4
        /*000c*/ 	.byte	0x03, 0x1b
        /*000e*/ 	.short	0x00ff


	//----- nvinfo : EIATTR_MERCURY_ISA_VERSION
	.align		4
        /*0010*/ 	.byte	0x03, 0x5f
        /*0012*/ 	.short	0x0101


	//----- nvinfo : EIATTR_VRC_CTA_INIT_COUNT
	.align		4
        /*0014*/ 	.byte	0x02, 0x4a
	.zero		1
	.zero		1


	//----- nvinfo : EIATTR_EXIT_INSTR_OFFSETS
	.align		4
        /*0018*/ 	.byte	0x04, 0x1c
        /*001a*/ 	.short	(.L_54 - .L_53)


	//   ....[0]....
.L_53:
        /*001c*/ 	.word	0x00000010


	//----- nvinfo : EIATTR_SW_WAR
	.align		4
.L_54:
        /*0020*/ 	.byte	0x04, 0x36
        /*0022*/ 	.short	(.L_56 - .L_55)
.L_55:
        /*0024*/ 	.word	0x00000008
.L_56:


//--------------------- .nv.callgraph             --------------------------
	.section	.nv.callgraph,"",@"SHT_CUDA_CALLGRAPH"
	.align	4
	.sectionentsize	8
	.align		4
        /*0000*/ 	.word	0x00000000
	.align		4
        /*0004*/ 	.word	0xffffffff
	.align		4
        /*0008*/ 	.word	0x00000000
	.align		4
        /*000c*/ 	.word	0xfffffffe
	.align		4
        /*0010*/ 	.word	0x00000000
	.align		4
        /*0014*/ 	.word	0xfffffffd
	.align		4
        /*0018*/ 	.word	0x00000000
	.align		4
        /*001c*/ 	.word	0xfffffffc


//--------------------- .nv.constant4             --------------------------
	.section	.nv.constant4,"a",@progbits
	.align	8
	.align		8
.nv.constant4:
        /*0000*/ 	.dword	_ZN41_INTERNAL_58827052_4_k_cu_7f68777f_1793114cuda3std3__45__cpo5beginE
	.align		8
        /*0008*/ 	.dword	_ZN41_INTERNAL_58827052_4_k_cu_7f68777f_1793114cuda3std3__45__cpo3endE
	.align		8
        /*0010*/ 	.dword	_ZN41_INTERNAL_58827052_4_k_cu_7f68777f_1793114cuda3std3__45__cpo6cbeginE
	.align		8
        /*0018*/ 	.dword	_ZN41_INTERNAL_58827052_4_k_cu_7f68777f_1793114cuda3std3__45__cpo4cendE
	.align		8
        /*0020*/ 	.dword	_ZN41_INTERNAL_58827052_4_k_cu_7f68777f_1793114cuda3std3__45__cpo6rbeginE
	.align		8
        /*0028*/ 	.dword	_ZN41_INTERNAL_58827052_4_k_cu_7f68777f_1793114cuda3std3__45__cpo4rendE
	.align		8
        /*0030*/ 	.dword	_ZN41_INTERNAL_58827052_4_k_cu_7f68777f_1793114cuda3std3__45__cpo7crbeginE
	.align		8
        /*0038*/ 	.dword	_ZN41_INTERNAL_58827052_4_k_cu_7f68777f_1793114cuda3std3__45__cpo5crendE
	.align		8
        /*0040*/ 	.dword	_ZN41_INTERNAL_58827052_4_k_cu_7f68777f_1793114cuda3std3__443_GLOBAL__N__58827052_4_k_cu_7f68777f_1793116ignoreE
	.align		8
        /*0048*/ 	.dword	_ZN41_INTERNAL_58827052_4_k_cu_7f68777f_1793114cuda3std3__419piecewise_constructE
	.align		8
        /*0050*/ 	.dword	_ZN41_INTERNAL_58827052_4_k_cu_7f68777f_1793114cuda3std3__48in_placeE
	.align		8
        /*0058*/ 	.dword	_ZN41_INTERNAL_58827052_4_k_cu_7f68777f_1793114cuda3std3__420unreachable_sentinelE
	.align		8
        /*0060*/ 	.dword	_ZN41_INTERNAL_58827052_4_k_cu_7f68777f_1793114cuda3std3__47nulloptE
	.align		8
        /*0068*/ 	.dword	_ZN41_INTERNAL_58827052_4_k_cu_7f68777f_1793114cuda3std3__48unexpectE
	.align		8
        /*0070*/ 	.dword	_ZN41_INTERNAL_58827052_4_k_cu_7f68777f_1793114cuda3std6ranges3__45__cpo4swapE
	.align		8
        /*0078*/ 	.dword	_ZN41_INTERNAL_58827052_4_k_cu_7f68777f_1793114cuda3std6ranges3__45__cpo9iter_moveE
	.align		8
        /*0080*/ 	.dword	_ZN41_INTERNAL_58827052_4_k_cu_7f68777f_1793114cuda3std6ranges3__45__cpo5beginE
	.align		8
        /*0088*/ 	.dword	_ZN41_INTERNAL_58827052_4_k_cu_7f68777f_1793114cuda3std6ranges3__45__cpo3endE
	.align		8
        /*0090*/ 	.dword	_ZN41_INTERNAL_58827052_4_k_cu_7f68777f_1793114cuda3std6ranges3__45__cpo6cbeginE
	.align		8
        /*0098*/ 	.dword	_ZN41_INTERNAL_58827052_4_k_cu_7f68777f_1793114cuda3std6ranges3__45__cpo4cendE
	.align		8
        /*00a0*/ 	.dword	_ZN41_INTERNAL_58827052_4_k_cu_7f68777f_1793114cuda3std6ranges3__45__cpo7advanceE
	.align		8
        /*00a8*/ 	.dword	_ZN41_INTERNAL_58827052_4_k_cu_7f68777f_1793114cuda3std6ranges3__45__cpo9iter_swapE
	.align		8
        /*00b0*/ 	.dword	_ZN41_INTERNAL_58827052_4_k_cu_7f68777f_1793114cuda3std6ranges3__45__cpo4nextE
	.align		8
        /*00b8*/ 	.dword	_ZN41_INTERNAL_58827052_4_k_cu_7f68777f_1793114cuda3std6ranges3__45__cpo4prevE
	.align		8
        /*00c0*/ 	.dword	_ZN41_INTERNAL_58827052_4_k_cu_7f68777f_1793114cuda3std6ranges3__45__cpo4dataE
	.align		8
        /*00c8*/ 	.dword	_ZN41_INTERNAL_58827052_4_k_cu_7f68777f_1793114cuda3std6ranges3__45__cpo5cdataE
	.align		8
        /*00d0*/ 	.dword	_ZN41_INTERNAL_58827052_4_k_cu_7f68777f_1793114cuda3std6ranges3__45__cpo4sizeE
	.align		8
        /*00d8*/ 	.dword	_ZN41_INTERNAL_58827052_4_k_cu_7f68777f_1793114cuda3std6ranges3__45__cpo5ssizeE
	.align		8
        /*00e0*/ 	.dword	_ZN41_INTERNAL_58827052_4_k_cu_7f68777f_1793114cuda3std6ranges3__45__cpo8distanceE
	.align		8
        /*00e8*/ 	.dword	_ZN41_INTERNAL_58827052_4_k_cu_7f68777f_1793116thrust24THRUST_300001_SM_1000_NS8cuda_cub3parE
	.align		8
        /*00f0*/ 	.dword	_ZN41_INTERNAL_58827052_4_k_cu_7f68777f_1793116thrust24THRUST_300001_SM_1000_NS8cuda_cub10par_nosyncE
	.align		8
        /*00f8*/ 	.dword	_ZN41_INTERNAL_58827052_4_k_cu_7f68777f_1793116thrust24THRUST_300001_SM_1000_NS6system6detail10sequential3seqE
	.align		8
        /*0100*/ 	.dword	_ZN41_INTERNAL_58827052_4_k_cu_7f68777f_1793116thrust24THRUST_300001_SM_1000_NS6system3cpp3parE
	.align		8
        /*0108*/ 	.dword	_ZN41_INTERNAL_58827052_4_k_cu_7f68777f_1793116thrust24THRUST_300001_SM_1000_NS12placeholders2_1E
	.align		8
        /*0110*/ 	.dword	_ZN41_INTERNAL_58827052_4_k_cu_7f68777f_1793116thrust24THRUST_300001_SM_1000_NS12placeholders2_2E
	.align		8
        /*0118*/ 	.dword	_ZN41_INTERNAL_58827052_4_k_cu_7f68777f_1793116thrust24THRUST_300001_SM_1000_NS12placeholders2_3E
	.align		8
        /*0120*/ 	.dword	_ZN41_INTERNAL_58827052_4_k_cu_7f68777f_1793116thrust24THRUST_300001_SM_1000_NS12placeholders2_4E
	.align		8
        /*0128*/ 	.dword	_ZN41_INTERNAL_58827052_4_k_cu_7f68777f_1793116thrust24THRUST_300001_SM_1000_NS12placeholders2_5E
	.align		8
        /*0130*/ 	.dword	_ZN41_INTERNAL_58827052_4_k_cu_7f68777f_1793116thrust24THRUST_300001_SM_1000_NS12placeholders2_6E
	.align		8
        /*0138*/ 	.dword	_ZN41_INTERNAL_58827052_4_k_cu_7f68777f_1793116thrust24THRUST_300001_SM_1000_NS12placeholders2_7E
	.align		8
        /*0140*/ 	.dword	_ZN41_INTERNAL_58827052_4_k_cu_7f68777f_1793116thrust24THRUST_300001_SM_1000_NS12placeholders2_8E
	.align		8
        /*0148*/ 	.dword	_ZN41_INTERNAL_58827052_4_k_cu_7f68777f_1793116thrust24THRUST_300001_SM_1000_NS12placeholders2_9E
	.align		8
        /*0150*/ 	.dword	_ZN41_INTERNAL_58827052_4_k_cu_7f68777f_1793116thrust24THRUST_300001_SM_1000_NS12placeholders3_10E
	.align		8
        /*0158*/ 	.dword	_ZN41_INTERNAL_58827052_4_k_cu_7f68777f_1793116thrust24THRUST_300001_SM_1000_NS3seqE
	.align		8
        /*0160*/ 	.dword	_ZN41_INTERNAL_58827052_4_k_cu_7f68777f_1793116thrust24THRUST_300001_SM_1000_NS6deviceE


//--------------------- .text._ZN3cub18CUB_300001_SM_10006detail11EmptyKernelIvEEvv --------------------------
	.section	.text._ZN3cub18CUB_300001_SM_10006detail11EmptyKernelIvEEvv,"ax",@progbits
	.align	128
        .global         _ZN3cub18CUB_300001_SM_10006detail11EmptyKernelIvEEvv
        .type           _ZN3cub18CUB_300001_SM_10006detail11EmptyKernelIvEEvv,@function
        .size           _ZN3cub18CUB_300001_SM_10006detail11EmptyKernelIvEEvv,(.L_x_1 - _ZN3cub18CUB_300001_SM_10006detail11EmptyKernelIvEEvv)
        .other          _ZN3cub18CUB_300001_SM_10006detail11EmptyKernelIvEEvv,@"STO_CUDA_ENTRY STV_DEFAULT"
_ZN3cub18CUB_300001_SM_10006detail11EmptyKernelIvEEvv:
.text._ZN3cub18CUB_300001_SM_10006detail11EmptyKernelIvEEvv:
[----:B------:R-:W-:Y:S01]  /*0000*/  LDC R1, c[0x0][0x37c] ;  /* 0x0000df00ff017b82 */ /* 0x000fe20000000800 */
[----:B------:R-:W-:Y:S05]  /*0010*/  EXIT ;  /* 0x000000000000794d */ /* 0x000fea0003800000 */
.L_x_0:
[----:B------:R-:W-:-:S00]  /*0020*/  BRA `(.L_x_0) ;  /* 0xfffffffc00fc7947 */ /* 0x000fc0000383ffff */
[----:B------:R-:W-:-:S00]  /*0030*/  NOP ;  /* 0x0000000000007918 */ /* 0x000fc00000000000 */
        /* <DEDUP_REMOVED lines=12> */
.L_x_1:


//--------------------- .nv.shared.reserved.0     --------------------------
	.section	.nv.shared.reserved.0,"aw",@nobits
	.weak		__nv_reservedSMEM_offset_0_alias
	.size		__nv_reservedSMEM_offset_0_alias, 0, 64
	.other		__nv_reservedSMEM_offset_0_alias,@"STO_CUDA_RESERVED_SHARED STV_DEFAULT"
__nv_reservedSMEM_offset_0_alias:
	.zero		0
	.zero		64


//--------------------- .nv.global                --------------------------
	.section	.nv.global,"aw",@nobits
.nv.global:
	.type		_ZN41_INTERNAL_58827052_4_k_cu_7f68777f_1793116thrust24THRUST_300001_SM_1000_NS12placeholders2_8E,@object
	.size		_ZN41_INTERNAL_58827052_4_k_cu_7f68777f_1793116thrust24THRUST_300001_SM_1000_NS12placeholders2_8E,(_ZN41_INTERNAL_58827052_4_k_cu_7f68777f_1793114cuda3std3__443_GLOBAL__N__58827052_4_k_cu_7f68777f_1793116ignoreE - _ZN41_INTERNAL_58827052_4_k_cu_7f68777f_1793116thrust24THRUST_300001_SM_1000_NS12placeholders2_8E)
_ZN41_INTERNAL_58827052_4_k_cu_7f68777f_1793116thrust24THRUST_300001_SM_1000_NS12placeholders2_8E:
	.zero		1
	.type		_ZN41_INTERNAL_58827052_4_k_cu_7f68777f_1793114cuda3std3__443_GLOBAL__N__58827052_4_k_cu_7f68777f_1793116ignoreE,@object
	.size		_ZN41_INTERNAL_58827052_4_k_cu_7f68777f_1793114cuda3std3__443_GLOBAL__N__58827052_4_k_cu_7f68777f_1793116ignoreE,(_ZN41_INTERNAL_58827052_4_k_cu_7f68777f_1793114cuda3std6ranges3__45__cpo4dataE - _ZN41_INTERNAL_58827052_4_k_cu_7f68777f_1793114cuda3std3__443_GLOBAL__N__58827052_4_k_cu_7f68777f_1793116ignoreE)
_ZN41_INTERNAL_58827052_4_k_cu_7f68777f_1793114cuda3std3__443_GLOBAL__N__58827052_4_k_cu_7f68777f_1793116ignoreE:
	.zero		1
	.type		_ZN41_INTERNAL_58827052_4_k_cu_7f68777f_1793114cuda3std6ranges3__45__cpo4dataE,@object
	.size		_ZN41_INTERNAL_58827052_4_k_cu_7f68777f_1793114cuda3std6ranges3__45__cpo4dataE,(_ZN41_INTERNAL_58827052_4_k_cu_7f68777f_1793116thrust24THRUST_300001_SM_1000_NS6system3cpp3parE - _ZN41_INTERNAL_58827052_4_k_cu_7f68777f_1793114cuda3std6ranges3__45__cpo4dataE)
_ZN41_INTERNAL_58827052_4_k_cu_7f68777f_1793114cuda3std6ranges3__45__cpo4dataE:
	.zero		1
	.type		_ZN41_INTERNAL_58827052_4_k_cu_7f68777f_1793116thrust24THRUST_300001_SM_1000_NS6system3cpp3parE,@object
	.size		_ZN41_INTERNAL_58827052_4_k_cu_7f68777f_1793116thrust24THRUST_300001_SM_1000_NS6system3cpp3parE,(_ZN41_INTERNAL_58827052_4_k_cu_7f68777f_1793114cuda3std3__45__cpo5beginE - _ZN41_INTERNAL_58827052_4_k_cu_7f68777f_1793116thrust24THRUST_300001_SM_1000_NS6system3cpp3parE)
_ZN41_INTERNAL_58827052_4_k_cu_7f68777f_1793116thrust24THRUST_300001_SM_1000_NS6system3cpp3parE:
	.zero		1
	.type		_ZN41_INTERNAL_58827052_4_k_cu_7f68777f_1793114cuda3std3__45__cpo5beginE,@object
	.size		_ZN41_INTERNAL_58827052_4_k_cu_7f68777f_1793114cuda3std3__45__cpo5beginE,(_ZN41_INTERNAL_58827052_4_k_cu_7f68777f_1793114cuda3std6ranges3__45__cpo5beginE - _ZN41_INTERNAL_58827052_4_k_cu_7f68777f_1793114cuda3std3__45__cpo5beginE)
_ZN41_INTERNAL_58827052_4_k_cu_7f68777f_1793114cuda3std3__45__cpo5beginE:
	.zero		1
	.type		_ZN41_INTERNAL_58827052_4_k_cu_7f68777f_1793114cuda3std6ranges3__45__cpo5beginE,@object
	.size		_ZN41_INTERNAL_58827052_4_k_cu_7f68777f_1793114cuda3std6ranges3__45__cpo5beginE,(_ZN41_INTERNAL_58827052_4_k_cu_7f68777f_1793116thrust24THRUST_300001_SM_1000_NS6deviceE - _ZN41_INTERNAL_58827052_4_k_cu_7f68777f_1793114cuda3std6ranges3__45__cpo5beginE)
_ZN41_INTERNAL_58827052_4_k_cu_7f68777f_1793114cuda3std6ranges3__45__cpo5beginE:
	.zero		1
	.type		_ZN41_INTERNAL_58827052_4_k_cu_7f68777f_1793116thrust24THRUST_300001_SM_1000_NS6deviceE,@object
	.size		_ZN41_INTERNAL_58827052_4_k_cu_7f68777f_1793116thrust24THRUST_300001_SM_1000_NS6deviceE,(_ZN41_INTERNAL_58827052_4_k_cu_7f68777f_1793114cuda3std3__47nulloptE - _ZN41_INTERNAL_58827052_4_k_cu_7f68777f_1793116thrust24THRUST_300001_SM_1000_NS6deviceE)
_ZN41_INTERNAL_58827052_4_k_cu_7f68777f_1793116thrust24THRUST_300001_SM_1000_NS6deviceE:
	.zero		1
	.type		_ZN41_INTERNAL_58827052_4_k_cu_7f68777f_1793114cuda3std3__47nulloptE,@object
	.size		_ZN41_INTERNAL_58827052_4_k_cu_7f68777f_1793114cuda3std3__47nulloptE,(_ZN41_INTERNAL_58827052_4_k_cu_7f68777f_1793114cuda3std6ranges3__45__cpo8distanceE - _ZN41_INTERNAL_58827052_4_k_cu_7f68777f_1793114cuda3std3__47nulloptE)
_ZN41_INTERNAL_58827052_4_k_cu_7f68777f_1793114cuda3std3__47nulloptE:
	.zero		1
	.type		_ZN41_INTERNAL_58827052_4_k_cu_7f68777f_1793114cuda3std6ranges3__45__cpo8distanceE,@object
	.size		_ZN41_INTERNAL_58827052_4_k_cu_7f68777f_1793114cuda3std6ranges3__45__cpo8distanceE,(_ZN41_INTERNAL_58827052_4_k_cu_7f68777f_1793116thrust24THRUST_300001_SM_1000_NS12placeholders2_4E - _ZN41_INTERNAL_58827052_4_k_cu_7f68777f_1793114cuda3std6ranges3__45__cpo8distanceE)
_ZN41_INTERNAL_58827052_4_k_cu_7f68777f_1793114cuda3std6ranges3__45__cpo8distanceE:
	.zero		1
	.type		_ZN41_INTERNAL_58827052_4_k_cu_7f68777f_1793116thrust24THRUST_300001_SM_1000_NS12placeholders2_4E,@object
	.size		_ZN41_INTERNAL_58827052_4_k_cu_7f68777f_1793116thrust24THRUST_300001_SM_1000_NS12placeholders2_4E,(_ZN41_INTERNAL_58827052_4_k_cu_7f68777f_1793114cuda3std3__45__cpo6rbeginE - _ZN41_INTERNAL_58827052_4_k_cu_7f68777f_1793116thrust24THRUST_300001_SM_1000_NS12placeholders2_4E)
_ZN41_INTERNAL_58827052_4_k_cu_7f68777f_1793116thrust24THRUST_300001_SM_1000_NS12placeholders2_4E:
	.zero		1
	.type		_ZN41_INTERNAL_58827052_4_k_cu_7f68777f_1793114cuda3std3__45__cpo6rbeginE,@object
	.size		_ZN41_INTERNAL_58827052_4_k_cu_7f68777f_1793114cuda3std3__45__cpo6rbeginE,(_ZN41_INTERNAL_58827052_4_k_cu_7f68777f_1793114cuda3std6ranges3__45__cpo7advanceE - _ZN41_INTERNAL_58827052_4_k_cu_7f68777f_1793114cuda3std3__45__cpo6rbeginE)
_ZN41_INTERNAL_58827052_4_k_cu_7f68777f_1793114cuda3std3__45__cpo6rbeginE:
	.zero		1
	.type		_ZN41_INTERNAL_58827052_4_k_cu_7f68777f_1793114cuda3std6ranges3__45__cpo7advanceE,@object
	.size		_ZN41_INTERNAL_58827052_4_k_cu_7f68777f_1793114cuda3std6ranges3__45__cpo7advanceE,(_ZN41_INTERNAL_58827052_4_k_cu_7f68777f_1793116thrust24THRUST_300001_SM_1000_NS12placeholders3_10E - _ZN41_INTERNAL_58827052_4_k_cu_7f68777f_1793114cuda3std6ranges3__45__cpo7advanceE)
_ZN41_INTERNAL_58827052_4_k_cu_7f68777f_1793114cuda3std6ranges3__45__cpo7advanceE:
	.zero		1
	.type		_ZN41_INTERNAL_58827052_4_k_cu_7f68777f_1793116thrust24THRUST_300001_SM_1000_NS12placeholders3_10E,@object
	.size		_ZN41_INTERNAL_58827052_4_k_cu_7f68777f_1793116thrust24THRUST_300001_SM_1000_NS12placeholders3_10E,(_ZN41_INTERNAL_58827052_4_k_cu_7f68777f_1793114cuda3std3__48in_placeE - _ZN41_INTERNAL_58827052_4_k_cu_7f68777f_1793116thrust24THRUST_300001_SM_1000_NS12placeholders3_10E)
_ZN41_INTERNAL_58827052_4_k_cu_7f68777f_1793116thrust24THRUST_300001_SM_1000_NS12placeholders3_10E:
	.zero		1
	.type		_ZN41_INTERNAL_58827052_4_k_cu_7f68777f_1793114cuda3std3__48in_placeE,@object
	.size		_ZN41_INTERNAL_58827052_4_k_cu_7f68777f_1793114cuda3std3__48in_placeE,(_ZN41_INTERNAL_58827052_4_k_cu_7f68777f_1793114cuda3std6ranges3__45__cpo4sizeE - _ZN41_INTERNAL_58827052_4_k_cu_7f68777f_1793114cuda3std3__48in_placeE)
_ZN41_INTERNAL_58827052_4_k_cu_7f68777f_1793114cuda3std3__48in_placeE:
	.zero		1
	.type		_ZN41_INTERNAL_58827052_4_k_cu_7f68777f_1793114cuda3std6ranges3__45__cpo4sizeE,@object
	.size		_ZN41_INTERNAL_58827052_4_k_cu_7f68777f_1793114cuda3std6ranges3__45__cpo4sizeE,(_ZN41_INTERNAL_58827052_4_k_cu_7f68777f_1793116thrust24THRUST_300001_SM_1000_NS12placeholders2_2E - _ZN41_INTERNAL_58827052_4_k_cu_7f68777f_1793114cuda3std6ranges3__45__cpo4sizeE)
_ZN41_INTERNAL_58827052_4_k_cu_7f68777f_1793114cuda3std6ranges3__45__cpo4sizeE:
	.zero		1
	.type		_ZN41_INTERNAL_58827052_4_k_cu_7f68777f_1793116thrust24THRUST_300001_SM_1000_NS12placeholders2_2E,@object
	.size		_ZN41_INTERNAL_58827052_4_k_cu_7f68777f_1793116thrust24THRUST_300001_SM_1000_NS12placeholders2_2E,(_ZN41_INTERNAL_58827052_4_k_cu_7f68777f_1793114cuda3std3__45__cpo6cbeginE - _ZN41_INTERNAL_58827052_4_k_cu_7f68777f_1793116thrust24THRUST_300001_SM_1000_NS12placeholders2_2E)
_ZN41_INTERNAL_58827052_4_k_cu_7f68777f_1793116thrust24THRUST_300001_SM_1000_NS12placeholders2_2E:
	.zero		1
	.type		_ZN41_INTERNAL_58827052_4_k_cu_7f68777f_1793114cuda3std3__45__cpo6cbeginE,@object
	.size		_ZN41_INTERNAL_58827052_4_k_cu_7f68777f_1793114cuda3std3__45__cpo6cbeginE,(_ZN41_INTERNAL_58827052_4_k_cu_7f68777f_1793114cuda3std6ranges3__45__cpo6cbeginE - _ZN41_INTERNAL_58827052_4_k_cu_7f68777f_1793114cuda3std3__45__cpo6cbeginE)
_ZN41_INTERNAL_58827052_4_k_cu_7f68777f_1793114cuda3std3__45__cpo6cbeginE:
	.zero		1
	.type		_ZN41_INTERNAL_58827052_4_k_cu_7f68777f_1793114cuda3std6ranges3__45__cpo6cbeginE,@object
	.size		_ZN41_INTERNAL_58827052_4_k_cu_7f68777f_1793114cuda3std6ranges3__45__cpo6cbeginE,(_ZN41_INTERNAL_58827052_4_k_cu_7f68777f_1793116thrust24THRUST_300001_SM_1000_NS12placeholders2_6E - _ZN41_INTERNAL_58827052_4_k_cu_7f68777f_1793114cuda3std6ranges3__45__cpo6cbeginE)
_ZN41_INTERNAL_58827052_4_k_cu_7f68777f_1793114cuda3std6ranges3__45__cpo6cbeginE:
	.zero		1
	.type		_ZN41_INTERNAL_58827052_4_k_cu_7f68777f_1793116thrust24THRUST_300001_SM_1000_NS12placeholders2_6E,@object
	.size		_ZN41_INTERNAL_58827052_4_k_cu_7f68777f_1793116thrust24THRUST_300001_SM_1000_NS12placeholders2_6E,(_ZN41_INTERNAL_58827052_4_k_cu_7f68777f_1793114cuda3std3__45__cpo7crbeginE - _ZN41_INTERNAL_58827052_4_k_cu_7f68777f_1793116thrust24THRUST_300001_SM_1000_NS12placeholders2_6E)
_ZN41_INTERNAL_58827052_4_k_cu_7f68777f_1793116thrust24THRUST_300001_SM_1000_NS12placeholders2_6E:
	.zero		1
	.type		_ZN41_INTERNAL_58827052_4_k_cu_7f68777f_1793114cuda3std3__45__cpo7crbeginE,@object
	.size		_ZN41_INTERNAL_58827052_4_k_cu_7f68777f_1793114cuda3std3__45__cpo7crbeginE,(_ZN41_INTERNAL_58827052_4_k_cu_7f68777f_1793114cuda3std6ranges3__45__cpo4nextE - _ZN41_INTERNAL_58827052_4_k_cu_7f68777f_1793114cuda3std3__45__cpo7crbeginE)
_ZN41_INTERNAL_58827052_4_k_cu_7f68777f_1793114cuda3std3__45__cpo7crbeginE:
	.zero		1
	.type		_ZN41_INTERNAL_58827052_4_k_cu_7f68777f_1793114cuda3std6ranges3__45__cpo4nextE,@object
	.size		_ZN41_INTERNAL_58827052_4_k_cu_7f68777f_1793114cuda3std6ranges3__45__cpo4nextE,(_ZN41_INTERNAL_58827052_4_k_cu_7f68777f_1793114cuda3std6ranges3__45__cpo4swapE - _ZN41_INTERNAL_58827052_4_k_cu_7f68777f_1793114cuda3std6ranges3__45__cpo4nextE)
_ZN41_INTERNAL_58827052_4_k_cu_7f68777f_1793114cuda3std6ranges3__45__cpo4nextE:
	.zero		1
	.type		_ZN41_INTERNAL_58827052_4_k_cu_7f68777f_1793114cuda3std6ranges3__45__cpo4swapE,@object
	.size		_ZN41_INTERNAL_58827052_4_k_cu_7f68777f_1793114cuda3std6ranges3__45__cpo4swapE,(_ZN41_INTERNAL_58827052_4_k_cu_7f68777f_1793116thrust24THRUST_300001_SM_1000_NS8cuda_cub10par_nosyncE - _ZN41_INTERNAL_58827052_4_k_cu_7f68777f_1793114cuda3std6ranges3__45__cpo4swapE)
_ZN41_INTERNAL_58827052_4_k_cu_7f68777f_1793114cuda3std6ranges3__45__cpo4swapE:
	.zero		1
	.type		_ZN41_INTERNAL_58827052_4_k_cu_7f68777f_1793116thrust24THRUST_300001_SM_1000_NS8cuda_cub10par_nosyncE,@object
	.size		_ZN41_INTERNAL_58827052_4_k_cu_7f68777f_1793116thrust24THRUST_300001_SM_1000_NS8cuda_cub10par_nosyncE,(_ZN41_INTERNAL_58827052_4_k_cu_7f68777f_1793116thrust24THRUST_300001_SM_1000_NS3seqE - _ZN41_INTERNAL_58827052_4_k_cu_7f68777f_1793116thrust24THRUST_300001_SM_1000_NS8cuda_cub10par_nosyncE)
_ZN41_INTERNAL_58827052_4_k_cu_7f68777f_1793116thrust24THRUST_300001_SM_1000_NS8cuda_cub10par_nosyncE:
	.zero		1
	.type		_ZN41_INTERNAL_58827052_4_k_cu_7f68777f_1793116thrust24THRUST_300001_SM_1000_NS3seqE,@object
	.size		_ZN41_INTERNAL_58827052_4_k_cu_7f68777f_1793116thrust24THRUST_300001_SM_1000_NS3seqE,(_ZN41_INTERNAL_58827052_4_k_cu_7f68777f_1793114cuda3std3__420unreachable_sentinelE - _ZN41_INTERNAL_58827052_4_k_cu_7f68777f_1793116thrust24THRUST_300001_SM_1000_NS3seqE)
_ZN41_INTERNAL_58827052_4_k_cu_7f68777f_1793116thrust24THRUST_300001_SM_1000_NS3seqE:
	.zero		1
	.type		_ZN41_INTERNAL_58827052_4_k_cu_7f68777f_1793114cuda3std3__420unreachable_sentinelE,@object
	.size		_ZN41_INTERNAL_58827052_4_k_cu_7f68777f_1793114cuda3std3__420unreachable_sentinelE,(_ZN41_INTERNAL_58827052_4_k_cu_7f68777f_1793114cuda3std6ranges3__45__cpo5ssizeE - _ZN41_INTERNAL_58827052_4_k_cu_7f68777f_1793114cuda3std3__420unreachable_sentinelE)
_ZN41_INTERNAL_58827052_4_k_cu_7f68777f_1793114cuda3std3__420unreachable_sentinelE:
	.zero		1
	.type		_ZN41_INTERNAL_58827052_4_k_cu_7f68777f_1793114cuda3std6ranges3__45__cpo5ssizeE,@object
	.size		_ZN41_INTERNAL_58827052_4_k_cu_7f68777f_1793114cuda3std6ranges3__45__cpo5ssizeE,(_ZN41_INTERNAL_58827052_4_k_cu_7f68777f_1793116thrust24THRUST_300001_SM_1000_NS12placeholders2_3E - _ZN41_INTERNAL_58827052_4_k_cu_7f68777f_1793114cuda3std6ranges3__45__cpo5ssizeE)
_ZN41_INTERNAL_58827052_4_k_cu_7f68777f_1793114cuda3std6ranges3__45__cpo5ssizeE:
	.zero		1
	.type		_ZN41_INTERNAL_58827052_4_k_cu_7f68777f_1793116thrust24THRUST_300001_SM_1000_NS12placeholders2_3E,@object
	.size		_ZN41_INTERNAL_58827052_4_k_cu_7f68777f_1793116thrust24THRUST_300001_SM_1000_NS12placeholders2_3E,(_ZN41_INTERNAL_58827052_4_k_cu_7f68777f_1793114cuda3std3__45__cpo4cendE - _ZN41_INTERNAL_58827052_4_k_cu_7f68777f_1793116thrust24THRUST_300001_SM_1000_NS12placeholders2_3E)
_ZN41_INTERNAL_58827052_4_k_cu_7f68777f_1793116thrust24THRUST_300001_SM_1000_NS12placeholders2_3E:
	.zero		1
	.type		_ZN41_INTERNAL_58827052_4_k_cu_7f68777f_1793114cuda3std3__45__cpo4cendE,@object
	.size		_ZN41_INTERNAL_58827052_4_k_cu_7f68777f_1793114cuda3std3__45__cpo4cendE,(_ZN41_INTERNAL_58827052_4_k_cu_7f68777f_1793114cuda3std6ranges3__45__cpo4cendE - _ZN41_INTERNAL_58827052_4_k_cu_7f68777f_1793114cuda3std3__45__cpo4cendE)
_ZN41_INTERNAL_58827052_4_k_cu_7f68777f_1793114cuda3std3__45__cpo4cendE:
	.zero		1
	.type		_ZN41_INTERNAL_58827052_4_k_cu_7f68777f_1793114cuda3std6ranges3__45__cpo4cendE,@object
	.size		_ZN41_INTERNAL_58827052_4_k_cu_7f68777f_1793114cuda3std6ranges3__45__cpo4cendE,(_ZN41_INTERNAL_58827052_4_k_cu_7f68777f_1793116thrust24THRUST_300001_SM_1000_NS12placeholders2_7E - _ZN41_INTERNAL_58827052_4_k_cu_7f68777f_1793114cuda3std6ranges3__45__cpo4cendE)
_ZN41_INTERNAL_58827052_4_k_cu_7f68777f_1793114cuda3std6ranges3__45__cpo4cendE:
	.zero		1
	.type		_ZN41_INTERNAL_58827052_4_k_cu_7f68777f_1793116thrust24THRUST_300001_SM_1000_NS12placeholders2_7E,@object
	.size		_ZN41_INTERNAL_58827052_4_k_cu_7f68777f_1793116thrust24THRUST_300001_SM_1000_NS12placeholders2_7E,(_ZN41_INTERNAL_58827052_4_k_cu_7f68777f_1793114cuda3std3__45__cpo5crendE - _ZN41_INTERNAL_58827052_4_k_cu_7f68777f_1793116thrust24THRUST_300001_SM_1000_NS12placeholders2_7E)
_ZN41_INTERNAL_58827052_4_k_cu_7f68777f_1793116thrust24THRUST_300001_SM_1000_NS12placeholders2_7E:
	.zero		1
	.type		_ZN41_INTERNAL_58827052_4_k_cu_7f68777f_1793114cuda3std3__45__cpo5crendE,@object
	.size		_ZN41_INTERNAL_58827052_4_k_cu_7f68777f_1793114cuda3std3__45__cpo5crendE,(_ZN41_INTERNAL_58827052_4_k_cu_7f68777f_1793114cuda3std6ranges3__45__cpo4prevE - _ZN41_INTERNAL_58827052_4_k_cu_7f68777f_1793114cuda3std3__45__cpo5crendE)
_ZN41_INTERNAL_58827052_4_k_cu_7f68777f_1793114cuda3std3__45__cpo5crendE:
	.zero		1
	.type		_ZN41_INTERNAL_58827052_4_k_cu_7f68777f_1793114cuda3std6ranges3__45__cpo4prevE,@object
	.size		_ZN41_INTERNAL_58827052_4_k_cu_7f68777f_1793114cuda3std6ranges3__45__cpo4prevE,(_ZN41_INTERNAL_58827052_4_k_cu_7f68777f_1793114cuda3std6ranges3__45__cpo9iter_moveE - _ZN41_INTERNAL_58827052_4_k_cu_7f68777f_1793114cuda3std6ranges3__45__cpo4prevE)
_ZN41_INTERNAL_58827052_4_k_cu_7f68777f_1793114cuda3std6ranges3__45__cpo4prevE:
	.zero		1
	.type		_ZN41_INTERNAL_58827052_4_k_cu_7f68777f_1793114cuda3std6ranges3__45__cpo9iter_moveE,@object
	.size		_ZN41_INTERNAL_58827052_4_k_cu_7f68777f_1793114cuda3std6ranges3__45__cpo9iter_moveE,(_ZN41_INTERNAL_58827052_4_k_cu_7f68777f_1793116thrust24THRUST_300001_SM_1000_NS6system6detail10sequential3seqE - _ZN41_INTERNAL_58827052_4_k_cu_7f68777f_1793114cuda3std6ranges3__45__cpo9iter_moveE)
_ZN41_INTERNAL_58827052_4_k_cu_7f68777f_1793114cuda3std6ranges3__45__cpo9iter_moveE:
	.zero		1
	.type		_ZN41_INTERNAL_58827052_4_k_cu_7f68777f_1793116thrust24THRUST_300001_SM_1000_NS6system6detail10sequential3seqE,@object
	.size		_ZN41_INTERNAL_58827052_4_k_cu_7f68777f_1793116thrust24THRUST_300001_SM_1000_NS6system6detail10sequential3seqE,(_ZN41_INTERNAL_58827052_4_k_cu_7f68777f_1793116thrust24THRUST_300001_SM_1000_NS12placeholders2_9E - _ZN41_INTERNAL_58827052_4_k_cu_7f68777f_1793116thrust24THRUST_300001_SM_1000_NS6system6detail10sequential3seqE)
_ZN41_INTERNAL_58827052_4_k_cu_7f68777f_1793116thrust24THRUST_300001_SM_1000_NS6system6detail10sequential3seqE:
	.zero		1
	.type		_ZN41_INTERNAL_58827052_4_k_cu_7f68777f_1793116thrust24THRUST_300001_SM_1000_NS12placeholders2_9E,@object
	.size		_ZN41_INTERNAL_58827052_4_k_cu_7f68777f_1793116thrust24THRUST_300001_SM_1000_NS12placeholders2_9E,(_ZN41_INTERNAL_58827052_4_k_cu_7f68777f_1793114cuda3std3__419piecewise_constructE - _ZN41_INTERNAL_58827052_4_k_cu_7f68777f_1793116thrust24THRUST_300001_SM_1000_NS12placeholders2_9E)
_ZN41_INTERNAL_58827052_4_k_cu_7f68777f_1793116thrust24THRUST_300001_SM_1000_NS12placeholders2_9E:
	.zero		1
	.type		_ZN41_INTERNAL_58827052_4_k_cu_7f68777f_1793114cuda3std3__419piecewise_constructE,@object
	.size		_ZN41_INTERNAL_58827052_4_k_cu_7f68777f_1793114cuda3std3__419piecewise_constructE,(_ZN41_INTERNAL_58827052_4_k_cu_7f68777f_1793114cuda3std6ranges3__45__cpo5cdataE - _ZN41_INTERNAL_58827052_4_k_cu_7f68777f_1793114cuda3std3__419piecewise_constructE)
_ZN41_INTERNAL_58827052_4_k_cu_7f68777f_1793114cuda3std3__419piecewise_constructE:
	.zero		1
	.type		_ZN41_INTERNAL_58827052_4_k_cu_7f68777f_1793114cuda3std6ranges3__45__cpo5cdataE,@object
	.size		_ZN41_INTERNAL_58827052_4_k_cu_7f68777f_1793114cuda3std6ranges3__45__cpo5cdataE,(_ZN41_INTERNAL_58827052_4_k_cu_7f68777f_1793116thrust24THRUST_300001_SM_1000_NS12placeholders2_1E - _ZN41_INTERNAL_58827052_4_k_cu_7f68777f_1793114cuda3std6ranges3__45__cpo5cdataE)
_ZN41_INTERNAL_58827052_4_k_cu_7f68777f_1793114cuda3std6ranges3__45__cpo5cdataE:
	.zero		1
	.type		_ZN41_INTERNAL_58827052_4_k_cu_7f68777f_1793116thrust24THRUST_300001_SM_1000_NS12placeholders2_1E,@object
	.size		_ZN41_INTERNAL_58827052_4_k_cu_7f68777f_1793116thrust24THRUST_300001_SM_1000_NS12placeholders2_1E,(_ZN41_INTERNAL_58827052_4_k_cu_7f68777f_1793114cuda3std3__45__cpo3endE - _ZN41_INTERNAL_58827052_4_k_cu_7f68777f_1793116thrust24THRUST_300001_SM_1000_NS12placeholders2_1E)
_ZN41_INTERNAL_58827052_4_k_cu_7f68777f_1793116thrust24THRUST_300001_SM_1000_NS12placeholders2_1E:
	.zero		1
	.type		_ZN41_INTERNAL_58827052_4_k_cu_7f68777f_1793114cuda3std3__45__cpo3endE,@object
	.size		_ZN41_INTERNAL_58827052_4_k_cu_7f68777f_1793114cuda3std3__45__cpo3endE,(_ZN41_INTERNAL_58827052_4_k_cu_7f68777f_1793114cuda3std6ranges3__45__cpo3endE - _ZN41_INTERNAL_58827052_4_k_cu_7f68777f_1793114cuda3std3__45__cpo3endE)
_ZN41_INTERNAL_58827052_4_k_cu_7f68777f_1793114cuda3std3__45__cpo3endE:
	.zero		1
	.type		_ZN41_INTERNAL_58827052_4_k_cu_7f68777f_1793114cuda3std6ranges3__45__cpo3endE,@object
	.size		_ZN41_INTERNAL_58827052_4_k_cu_7f68777f_1793114cuda3std6ranges3__45__cpo3endE,(_ZN41_INTERNAL_58827052_4_k_cu_7f68777f_1793116thrust24THRUST_300001_SM_1000_NS12placeholders2_5E - _ZN41_INTERNAL_58827052_4_k_cu_7f68777f_1793114cuda3std6ranges3__45__cpo3endE)
_ZN41_INTERNAL_58827052_4_k_cu_7f68777f_1793114cuda3std6ranges3__45__cpo3endE:
	.zero		1
	.type		_ZN41_INTERNAL_58827052_4_k_cu_7f68777f_1793116thrust24THRUST_300001_SM_1000_NS12placeholders2_5E,@object
	.size		_ZN41_INTERNAL_58827052_4_k_cu_7f68777f_1793116thrust24THRUST_300001_SM_1000_NS12placeholders2_5E,(_ZN41_INTERNAL_58827052_4_k_cu_7f68777f_1793114cuda3std3__45__cpo4rendE - _ZN41_INTERNAL_58827052_4_k_cu_7f68777f_1793116thrust24THRUST_300001_SM_1000_NS12placeholders2_5E)
_ZN41_INTERNAL_58827052_4_k_cu_7f68777f_1793116thrust24THRUST_300001_SM_1000_NS12placeholders2_5E:
	.zero		1
	.type		_ZN41_INTERNAL_58827052_4_k_cu_7f68777f_1793114cuda3std3__45__cpo4rendE,@object
	.size		_ZN41_INTERNAL_58827052_4_k_cu_7f68777f_1793114cuda3std3__45__cpo4rendE,(_ZN41_INTERNAL_58827052_4_k_cu_7f68777f_1793114cuda3std6ranges3__45__cpo9iter_swapE - _ZN41_INTERNAL_58827052_4_k_cu_7f68777f_1793114cuda3std3__45__cpo4rendE)
_ZN41_INTERNAL_58827052_4_k_cu_7f68777f_1793114cuda3std3__45__cpo4rendE:
	.zero		1
	.type		_ZN41_INTERNAL_58827052_4_k_cu_7f68777f_1793114cuda3std6ranges3__45__cpo9iter_swapE,@object
	.size		_ZN41_INTERNAL_58827052_4_k_cu_7f68777f_1793114cuda3std6ranges3__45__cpo9iter_swapE,(_ZN41_INTERNAL_58827052_4_k_cu_7f68777f_1793114cuda3std3__48unexpectE - _ZN41_INTERNAL_58827052_4_k_cu_7f68777f_1793114cuda3std6ranges3__45__cpo9iter_swapE)
_ZN41_INTERNAL_58827052_4_k_cu_7f68777f_1793114cuda3std6ranges3__45__cpo9iter_swapE:
	.zero		1
	.type		_ZN41_INTERNAL_58827052_4_k_cu_7f68777f_1793114cuda3std3__48unexpectE,@object
	.size		_ZN41_INTERNAL_58827052_4_k_cu_7f68777f_1793114cuda3std3__48unexpectE,(_ZN41_INTERNAL_58827052_4_k_cu_7f68777f_1793116thrust24THRUST_300001_SM_1000_NS8cuda_cub3parE - _ZN41_INTERNAL_58827052_4_k_cu_7f68777f_1793114cuda3std3__48unexpectE)
_ZN41_INTERNAL_58827052_4_k_cu_7f68777f_1793114cuda3std3__48unexpectE:
	.zero		1
	.type		_ZN41_INTERNAL_58827052_4_k_cu_7f68777f_1793116thrust24THRUST_300001_SM_1000_NS8cuda_cub3parE,@object
	.size		_ZN41_INTERNAL_58827052_4_k_cu_7f68777f_1793116thrust24THRUST_300001_SM_1000_NS8cuda_cub3parE,(.L_29 - _ZN41_INTERNAL_58827052_4_k_cu_7f68777f_1793116thrust24THRUST_300001_SM_1000_NS8cuda_cub3parE)
_ZN41_INTERNAL_58827052_4_k_cu_7f68777f_1793116thrust24THRUST_300001_SM_1000_NS8cuda_cub3parE:
	.zero		1
.L_29:


//--------------------- .nv.constant0._ZN3cub18CUB_300001_SM_10006detail11EmptyKernelIvEEvv --------------------------
	.section	.nv.constant0._ZN3cub18CUB_300001_SM_10006detail11EmptyKernelIvEEvv,"a",@progbits
	.sectionflags	@""
	.align	4
.nv.constant0._ZN3cub18CUB_300001_SM_10006detail11EmptyKernelIvEEvv:
	.zero		896


//--------------------- SYMBOLS --------------------------

	.type		.nv.reservedSmem.offset0,@object
	.size		.nv.reservedSmem.offset0,0x4
